//
// Generated by NVIDIA NVVM Compiler
//
// Compiler Build ID: CL-36424714
// Cuda compilation tools, release 13.0, V13.0.88
// Based on NVVM 20.0.0
//

.version 9.0
.target sm_100
.address_size 64

	// .globl	_Z17reduce_sum_kernelIiEvPT_PKS0_i

.visible .entry _Z17reduce_sum_kernelIiEvPT_PKS0_i(
	.param .u64 .ptr .align 1 _Z17reduce_sum_kernelIiEvPT_PKS0_i_param_0,
	.param .u64 .ptr .align 1 _Z17reduce_sum_kernelIiEvPT_PKS0_i_param_1,
	.param .u32 _Z17reduce_sum_kernelIiEvPT_PKS0_i_param_2
)
{
	.reg .pred 	%p<8>;
	.reg .b32 	%r<22>;
	.reg .b64 	%rd<7>;

	ld.param.u64 	%rd1, [_Z17reduce_sum_kernelIiEvPT_PKS0_i_param_0];
	ld.param.u64 	%rd2, [_Z17reduce_sum_kernelIiEvPT_PKS0_i_param_1];
	ld.param.u32 	%r7, [_Z17reduce_sum_kernelIiEvPT_PKS0_i_param_2];
	mov.u32 	%r8, %ctaid.x;
	mov.u32 	%r9, %ntid.x;
	mov.u32 	%r1, %tid.x;
	mad.lo.s32 	%r2, %r8, %r9, %r1;
	setp.ge.s32 	%p1, %r2, %r7;
	mov.b32 	%r21, 0;
	@%p1 bra 	$L__BB0_2;
	cvta.to.global.u64 	%rd3, %rd2;
	mul.wide.s32 	%rd4, %r2, 4;
	add.s64 	%rd5, %rd3, %rd4;
	ld.global.u32 	%r21, [%rd5];
$L__BB0_2:
	shfl.sync.bfly.b32	%r10|%p2, %r21, 16, 31, -1;
	add.s32 	%r11, %r10, %r21;
	shfl.sync.bfly.b32	%r12|%p3, %r11, 8, 31, -1;
	add.s32 	%r13, %r12, %r11;
	shfl.sync.bfly.b32	%r14|%p4, %r13, 4, 31, -1;
	add.s32 	%r15, %r14, %r13;
	shfl.sync.bfly.b32	%r16|%p5, %r15, 2, 31, -1;
	add.s32 	%r17, %r16, %r15;
	shfl.sync.bfly.b32	%r18|%p6, %r17, 1, 31, -1;
	add.s32 	%r5, %r18, %r17;
	and.b32  	%r19, %r1, 31;
	setp.ne.s32 	%p7, %r19, 0;
	@%p7 bra 	$L__BB0_4;
	cvta.to.global.u64 	%rd6, %rd1;
	atom.global.add.u32 	%r20, [%rd6], %r5;
$L__BB0_4:
	ret;

}


// ===== COMPILED SASS (sm_100) =====

	.target	sm_100

	.elftype	@"ET_EXEC"


//--------------------- .note.nv.tkinfo           --------------------------
	.section	.note.nv.tkinfo,"",@"SHT_NOTE"
	.sectionflags	@"SHF_NOTE_NV_TKINFO"
	.tkinfo
        /*0018*/ 	.word	0x00000002
        /*0030*/ 	.string	""
        /*0030*/ 	.string	"ptxas"
        /*0030*/ 	.string	"Cuda compilation tools, release 13.0, V13.0.88"
        /*0030*/ 	.string	"Build cuda_13.0.r13.0/compiler.36424714_0"
        /*0030*/ 	.string	"-arch sm_100 -m 64 "



//--------------------- .note.nv.cuinfo           --------------------------
	.section	.note.nv.cuinfo,"",@"SHT_NOTE"
	.sectionflags	@"SHF_NOTE_NV_CUINFO"
        /*0018*/ 	.short	0x0002
        /*001a*/ 	.short	0x0064
        /*001c*/ 	.short	0x0082
	.zero		2


//--------------------- .nv.info                  --------------------------
	.section	.nv.info,"",@"SHT_CUDA_INFO"
	.align	4


	//----- nvinfo : EIATTR_REGCOUNT
	.align		4
        /*0000*/ 	.byte	0x04, 0x2f
        /*0002*/ 	.short	(.L_1 - .L_0)
	.align		4
.L_0:
        /*0004*/ 	.word	index@(_Z17reduce_sum_kernelIiEvPT_PKS0_i)
        /*0008*/ 	.word	0x0000000a


	//----- nvinfo : EIATTR_FRAME_SIZE
	.align		4
.L_1:
        /*000c*/ 	.byte	0x04, 0x11
        /*000e*/ 	.short	(.L_3 - .L_2)
	.align		4
.L_2:
        /*0010*/ 	.word	index@(_Z17reduce_sum_kernelIiEvPT_PKS0_i)
        /*0014*/ 	.word	0x00000000


	//----- nvinfo : EIATTR_MIN_STACK_SIZE
	.align		4
.L_3:
        /*0018*/ 	.byte	0x04, 0x12
        /*001a*/ 	.short	(.L_5 - .L_4)
	.align		4
.L_4:
        /*001c*/ 	.word	index@(_Z17reduce_sum_kernelIiEvPT_PKS0_i)
        /*0020*/ 	.word	0x00000000
.L_5:


//--------------------- .nv.compat                --------------------------
	.section	.nv.compat,"",@"SHT_CUDA_COMPAT_INFO"
	.align	4
        /*0000*/ 	.byte	0x02, 0x09, 0x00, 0x00, 0x02, 0x02, 0x01, 0x00, 0x02, 0x05, 0x05, 0x00, 0x03, 0x07, 0x01, 0x01
        /*0010*/ 	.byte	0x02, 0x03, 0x00, 0x00, 0x02, 0x06, 0x01, 0x00, 0x04, 0x0b, 0x08, 0x00, 0x09, 0x00, 0x00, 0x00
        /*0020*/ 	.byte	0x00, 0x00, 0x00, 0x00


//--------------------- .nv.info._Z17reduce_sum_kernelIiEvPT_PKS0_i --------------------------
	.section	.nv.info._Z17reduce_sum_kernelIiEvPT_PKS0_i,"",@"SHT_CUDA_INFO"
	.sectionflags	@""
	.align	4


	//----- nvinfo : EIATTR_CUDA_API_VERSION
	.align		4
        /*0000*/ 	.byte	0x04, 0x37
        /*0002*/ 	.short	(.L_7 - .L_6)
.L_6:
        /*0004*/ 	.word	0x00000082


	//----- nvinfo : EIATTR_KPARAM_INFO
	.align		4
.L_7:
        /*0008*/ 	.byte	0x04, 0x17
        /*000a*/ 	.short	(.L_9 - .L_8)
.L_8:
        /*000c*/ 	.word	0x00000000
        /*0010*/ 	.short	0x0002
        /*0012*/ 	.short	0x0010
        /*0014*/ 	.byte	0x00, 0xf0, 0x11, 0x00


	//----- nvinfo : EIATTR_KPARAM_INFO
	.align		4
.L_9:
        /*0018*/ 	.byte	0x04, 0x17
        /*001a*/ 	.short	(.L_11 - .L_10)
.L_10:
        /*001c*/ 	.word	0x00000000
        /*0020*/ 	.short	0x0001
        /*0022*/ 	.short	0x0008
        /*0024*/ 	.byte	0x00, 0xf5, 0x21, 0x00


	//----- nvinfo : EIATTR_KPARAM_INFO
	.align		4
.L_11:
        /*0028*/ 	.byte	0x04, 0x17
        /*002a*/ 	.short	(.L_13 - .L_12)
.L_12:
        /*002c*/ 	.word	0x00000000
        /*0030*/ 	.short	0x0000
        /*0032*/ 	.short	0x0000
        /*0034*/ 	.byte	0x00, 0xf5, 0x21, 0x00


	//----- nvinfo : EIATTR_SPARSE_MMA_MASK
	.align		4
.L_13:
        /*0038*/ 	.byte	0x03, 0x50
        /*003a*/ 	.short	0x0000


	//----- nvinfo : EIATTR_MAXREG_COUNT
	.align		4
        /*003c*/ 	.byte	0x03, 0x1b
        /*003e*/ 	.short	0x00ff


	//----- nvinfo : EIATTR_MERCURY_ISA_VERSION
	.align		4
        /*0040*/ 	.byte	0x03, 0x5f
        /*0042*/ 	.short	0x0101


	//----- nvinfo : EIATTR_INT_WARP_WIDE_INSTR_OFFSETS
	.align		4
        /*0044*/ 	.byte	0x04, 0x31
        /*0046*/ 	.short	(.L_15 - .L_14)


	//   ....[0]....
.L_14:
        /*0048*/ 	.word	0x000001d0


	//   ....[1]....
        /*004c*/ 	.word	0x000001e0


	//----- nvinfo : EIATTR_COOP_GROUP_MASK_REGIDS
	.align		4
.L_15:
        /*0050*/ 	.byte	0x04, 0x29
        /*0052*/ 	.short	(.L_17 - .L_16)


	//   ....[0]....
.L_16:
        /*0054*/ 	.word	0xffffffff


	//   ....[1]....
        /*0058*/ 	.word	0xffffffff


	//   ....[2]....
        /*005c*/ 	.word	0xffffffff


	//   ....[3]....
        /*0060*/ 	.word	0xffffffff


	//   ....[4]....
        /*0064*/ 	.word	0xffffffff


	//----- nvinfo : EIATTR_COOP_GROUP_INSTR_OFFSETS
	.align		4
.L_17:
        /*0068*/ 	.byte	0x04, 0x28
        /*006a*/ 	.short	(.L_19 - .L_18)


	//   ....[0]....
.L_18:
        /*006c*/ 	.word	0x000000f0


	//   ....[1]....
        /*0070*/ 	.word	0x00000120


	//   ....[2]....
        /*0074*/ 	.word	0x00000140


	//   ....[3]....
        /*0078*/ 	.word	0x00000160


	//   ....[4]....
        /*007c*/ 	.word	0x00000180


	//----- nvinfo : EIATTR_VRC_CTA_INIT_COUNT
	.align		4
.L_19:
        /*0080*/ 	.byte	0x02, 0x4a
	.zero		1
	.zero		1


	//----- nvinfo : EIATTR_EXIT_INSTR_OFFSETS
	.align		4
        /*0084*/ 	.byte	0x04, 0x1c
        /*0086*/ 	.short	(.L_21 - .L_20)


	//   ....[0]....
.L_20:
        /*0088*/ 	.word	0x00000190


	//   ....[1]....
        /*008c*/ 	.word	0x00000230


	//----- nvinfo : EIATTR_CRS_STACK_SIZE
	.align		4
.L_21:
        /*0090*/ 	.byte	0x04, 0x1e
        /*0092*/ 	.short	(.L_23 - .L_22)
.L_22:
        /*0094*/ 	.word	0x00000000


	//----- nvinfo : EIATTR_CBANK_PARAM_SIZE
	.align		4
.L_23:
        /*0098*/ 	.byte	0x03, 0x19
        /*009a*/ 	.short	0x0014


	//----- nvinfo : EIATTR_PARAM_CBANK
	.align		4
        /*009c*/ 	.byte	0x04, 0x0a
        /*009e*/ 	.short	(.L_25 - .L_24)
	.align		4
.L_24:
        /*00a0*/ 	.word	index@(.nv.constant0._Z17reduce_sum_kernelIiEvPT_PKS0_i)
        /*00a4*/ 	.short	0x0380
        /*00a6*/ 	.short	0x0014


	//----- nvinfo : EIATTR_SW_WAR
	.align		4
.L_25:
        /*00a8*/ 	.byte	0x04, 0x36
        /*00aa*/ 	.short	(.L_27 - .L_26)
.L_26:
        /*00ac*/ 	.word	0x00000008
.L_27:


//--------------------- .nv.callgraph             --------------------------
	.section	.nv.callgraph,"",@"SHT_CUDA_CALLGRAPH"
	.align	4
	.sectionentsize	8
	.align		4
        /*0000*/ 	.word	0x00000000
	.align		4
        /*0004*/ 	.word	0xffffffff
	.align		4
        /*0008*/ 	.word	0x00000000
	.align		4
        /*000c*/ 	.word	0xfffffffe
	.align		4
        /*0010*/ 	.word	0x00000000
	.align		4
        /*0014*/ 	.word	0xfffffffd
	.align		4
        /*0018*/ 	.word	0x00000000
	.align		4
        /*001c*/ 	.word	0xfffffffc


//--------------------- .text._Z17reduce_sum_kernelIiEvPT_PKS0_i --------------------------
	.section	.text._Z17reduce_sum_kernelIiEvPT_PKS0_i,"ax",@progbits
	.align	128
        .global         _Z17reduce_sum_kernelIiEvPT_PKS0_i
        .type           _Z17reduce_sum_kernelIiEvPT_PKS0_i,@function
        .size           _Z17reduce_sum_kernelIiEvPT_PKS0_i,(.L_x_3 - _Z17reduce_sum_kernelIiEvPT_PKS0_i)
        .other          _Z17reduce_sum_kernelIiEvPT_PKS0_i,@"STO_CUDA_ENTRY STV_DEFAULT"
_Z17reduce_sum_kernelIiEvPT_PKS0_i:
.text._Z17reduce_sum_kernelIiEvPT_PKS0_i:
[----:B------:R-:W-:Y:S01]  /*0000*/  LDC R1, c[0x0][0x37c] ;  /* 0x0000df00ff017b82 */ /* 0x000fe20000000800 */
[----:B------:R-:W0:Y:S07]  /*0010*/  S2R R6, SR_TID.X ;  /* 0x0000000000067919 */ /* 0x000e2e0000002100 */
[----:B------:R-:W0:Y:S01]  /*0020*/  S2UR UR4, SR_CTAID.X ;  /* 0x00000000000479c3 */ /* 0x000e220000002500 */
[----:B------:R-:W1:Y:S01]  /*0030*/  LDCU UR5, c[0x0][0x390] ;  /* 0x00007200ff0577ac */ /* 0x000e620008000800 */
[----:B------:R-:W-:Y:S01]  /*0040*/  BSSY.RECONVERGENT B0, `(.L_x_0) ;  /* 0x000000a000007945 */ /* 0x000fe20003800200 */
[----:B------:R-:W-:Y:S01]  /*0050*/  IMAD.MOV.U32 R2, RZ, RZ, RZ ;  /* 0x000000ffff027224 */ /* 0x000fe200078e00ff */
[----:B------:R-:W2:Y:S04]  /*0060*/  LDCU.64 UR6, c[0x0][0x358] ;  /* 0x00006b00ff0677ac */ /* 0x000ea80008000a00 */
[----:B------:R-:W0:Y:S02]  /*0070*/  LDC R5, c[0x0][0x360] ;  /* 0x0000d800ff057b82 */ /* 0x000e240000000800 */
[----:B0-----:R-:W-:-:S05]  /*0080*/  IMAD R5, R5, UR4, R6 ;  /* 0x0000000405057c24 */ /* 0x001fca000f8e0206 */
[----:B-1----:R-:W-:-:S13]  /*0090*/  ISETP.GE.AND P0, PT, R5, UR5, PT ;  /* 0x0000000505007c0c */ /* 0x002fda000bf06270 */
[----:B--2---:R-:W-:Y:S05]  /*00a0*/  @P0 BRA `(.L_x_1) ;  /* 0x00000000000c0947 */ /* 0x004fea0003800000 */
[----:B------:R-:W0:Y:S02]  /*00b0*/  LDC.64 R2, c[0x0][0x388] ;  /* 0x0000e200ff027b82 */ /* 0x000e240000000a00 */
[----:B0-----:R-:W-:-:S06]  /*00c0*/  IMAD.WIDE R2, R5, 0x4, R2 ;  /* 0x0000000405027825 */ /* 0x001fcc00078e0202 */
[----:B------:R0:W5:Y:S02]  /*00d0*/  LDG.E R2, desc[UR6][R2.64] ;  /* 0x0000000602027981 */ /* 0x000164000c1e1900 */
.L_x_1:
[----:B------:R-:W-:Y:S05]  /*00e0*/  BSYNC.RECONVERGENT B0 ;  /* 0x0000000000007941 */ /* 0x000fea0003800200 */
.L_x_0:
[----:B0----5:R-:W0:Y:S01]  /*00f0*/  SHFL.BFLY PT, R3, R2, 0x10, 0x1f ;  /* 0x0e001f0002037f89 */ /* 0x021e2200000e0000 */
[----:B------:R-:W-:Y:S02]  /*0100*/  LOP3.LUT P0, RZ, R6, 0x1f, RZ, 0xc0, !PT ;  /* 0x0000001f06ff7812 */ /* 0x000fe4000780c0ff */
[----:B0-----:R-:W-:-:S05]  /*0110*/  IADD3 R3, PT, PT, R3, R2, RZ ;  /* 0x0000000203037210 */ /* 0x001fca0007ffe0ff */
[----:B------:R-:W0:Y:S02]  /*0120*/  SHFL.BFLY PT, R0, R3, 0x8, 0x1f ;  /* 0x0d001f0003007f89 */ /* 0x000e2400000e0000 */
[----:B0-----:R-:W-:-:S05]  /*0130*/  IMAD.IADD R0, R3, 0x1, R0 ;  /* 0x0000000103007824 */ /* 0x001fca00078e0200 */
[----:B------:R-:W0:Y:S02]  /*0140*/  SHFL.BFLY PT, R5, R0, 0x4, 0x1f ;  /* 0x0c801f0000057f89 */ /* 0x000e2400000e0000 */
[----:B0-----:R-:W-:-:S05]  /*0150*/  IADD3 R5, PT, PT, R0, R5, RZ ;  /* 0x0000000500057210 */ /* 0x001fca0007ffe0ff */
[----:B------:R-:W0:Y:S02]  /*0160*/  SHFL.BFLY PT, R4, R5, 0x2, 0x1f ;  /* 0x0c401f0005047f89 */ /* 0x000e2400000e0000 */
[----:B0-----:R-:W-:-:S05]  /*0170*/  IMAD.IADD R4, R5, 0x1, R4 ;  /* 0x0000000105047824 */ /* 0x001fca00078e0204 */
[----:B------:R0:W1:Y:S01]  /*0180*/  SHFL.BFLY PT, R7, R4, 0x1, 0x1f ;  /* 0x0c201f0004077f89 */ /* 0x00006200000e0000 */
[----:B------:R-:W-:Y:S05]  /*0190*/  @P0 EXIT ;  /* 0x000000000000094d */ /* 0x000fea0003800000 */
[----:B------:R-:W2:Y:S01]  /*01a0*/  S2R R0, SR_LANEID ;  /* 0x0000000000007919 */ /* 0x000ea20000000000 */
[----:B-1----:R-:W-:Y:S01]  /*01b0*/  IADD3 R7, PT, PT, R4, R7, RZ ;  /* 0x0000000704077210 */ /* 0x002fe20007ffe0ff */
[----:B------:R-:W1:Y:S01]  /*01c0*/  LDC.64 R2, c[0x0][0x380] ;  /* 0x0000e000ff027b82 */ /* 0x000e620000000a00 */
[----:B------:R-:W-:-:S07]  /*01d0*/  VOTEU.ANY UR4, UPT, PT ;  /* 0x0000000000047886 */ /* 0x000fce00038e0100 */
[----:B------:R-:W3:Y:S01]  /*01e0*/  REDUX.SUM UR5, R7 ;  /* 0x00000000070573c4 */ /* 0x000ee2000000c000 */
[----:B------:R-:W-:Y:S01]  /*01f0*/  UFLO.U32 UR4, UR4 ;  /* 0x00000004000472bd */ /* 0x000fe200080e0000 */
[----:B---3--:R-:W-:-:S05]  /*0200*/  IMAD.U32 R5, RZ, RZ, UR5 ;  /* 0x00000005ff057e24 */ /* 0x008fca000f8e00ff */
[----:B--2---:R-:W-:-:S13]  /*0210*/  ISETP.EQ.U32.AND P0, PT, R0, UR4, PT ;  /* 0x0000000400007c0c */ /* 0x004fda000bf02070 */
[----:B-1----:R-:W-:Y:S01]  /*0220*/  @P0 REDG.E.ADD.STRONG.GPU desc[UR6][R2.64], R5 ;  /* 0x000000050200098e */ /* 0x002fe2000c12e106 */
[----:B------:R-:W-:Y:S05]  /*0230*/  EXIT ;  /* 0x000000000000794d */ /* 0x000fea0003800000 */
.L_x_2:
[----:B------:R-:W-:-:S00]  /*0240*/  BRA `(.L_x_2) ;  /* 0xfffffffc00fc7947 */ /* 0x000fc0000383ffff */
[----:B------:R-:W-:-:S00]  /*0250*/  NOP ;  /* 0x0000000000007918 */ /* 0x000fc00000000000 */
        /* <DEDUP_REMOVED lines=10> */
.L_x_3:


//--------------------- .nv.shared.reserved.0     --------------------------
	.section	.nv.shared.reserved.0,"aw",@nobits
	.weak		__nv_reservedSMEM_offset_0_alias
	.size		__nv_reservedSMEM_offset_0_alias, 0, 64
	.other		__nv_reservedSMEM_offset_0_alias,@"STO_CUDA_RESERVED_SHARED STV_DEFAULT"
__nv_reservedSMEM_offset_0_alias:
	.zero		0
	.zero		64


//--------------------- .nv.constant0._Z17reduce_sum_kernelIiEvPT_PKS0_i --------------------------
	.section	.nv.constant0._Z17reduce_sum_kernelIiEvPT_PKS0_i,"a",@progbits
	.sectionflags	@""
	.align	4
.nv.constant0._Z17reduce_sum_kernelIiEvPT_PKS0_i:
	.zero		916


//--------------------- SYMBOLS --------------------------

	.type		.nv.reservedSmem.offset0,@object
	.size		.nv.reservedSmem.offset0,0x4
